//
// Generated by NVIDIA NVVM Compiler
//
// Compiler Build ID: CL-36424714
// Cuda compilation tools, release 13.0, V13.0.88
// Based on NVVM 20.0.0
//

.version 9.0
.target sm_100
.address_size 64

	// .globl	_Z19hard_sigmoid_kernelPKfPfi

.visible .entry _Z19hard_sigmoid_kernelPKfPfi(
	.param .u64 .ptr .align 1 _Z19hard_sigmoid_kernelPKfPfi_param_0,
	.param .u64 .ptr .align 1 _Z19hard_sigmoid_kernelPKfPfi_param_1,
	.param .u32 _Z19hard_sigmoid_kernelPKfPfi_param_2
)
{
	.reg .pred 	%p<4>;
	.reg .b32 	%r<6>;
	.reg .b32 	%f<5>;
	.reg .b64 	%rd<8>;

	ld.param.u64 	%rd1, [_Z19hard_sigmoid_kernelPKfPfi_param_0];
	ld.param.u64 	%rd2, [_Z19hard_sigmoid_kernelPKfPfi_param_1];
	ld.param.u32 	%r2, [_Z19hard_sigmoid_kernelPKfPfi_param_2];
	mov.u32 	%r3, %ctaid.x;
	mov.u32 	%r4, %ntid.x;
	mov.u32 	%r5, %tid.x;
	mad.lo.s32 	%r1, %r3, %r4, %r5;
	setp.ge.s32 	%p1, %r1, %r2;
	@%p1 bra 	$L__BB0_2;
	cvta.to.global.u64 	%rd3, %rd1;
	cvta.to.global.u64 	%rd4, %rd2;
	mul.wide.s32 	%rd5, %r1, 4;
	add.s64 	%rd6, %rd3, %rd5;
	ld.global.f32 	%f1, [%rd6];
	fma.rn.f32 	%f2, %f1, 0f3E4CCCCD, 0f3F000000;
	setp.lt.f32 	%p2, %f2, 0f00000000;
	setp.gt.f32 	%p3, %f2, 0f3F800000;
	selp.f32 	%f3, 0f3F800000, %f2, %p3;
	selp.f32 	%f4, 0f00000000, %f3, %p2;
	add.s64 	%rd7, %rd4, %rd5;
	st.global.f32 	[%rd7], %f4;
$L__BB0_2:
	ret;

}


// ===== COMPILED SASS (sm_100) =====

	.target	sm_100

	.elftype	@"ET_EXEC"


//--------------------- .note.nv.tkinfo           --------------------------
	.section	.note.nv.tkinfo,"",@"SHT_NOTE"
	.sectionflags	@"SHF_NOTE_NV_TKINFO"
	.tkinfo
        /*0018*/ 	.word	0x00000002
        /*0030*/ 	.string	""
        /*0030*/ 	.string	"ptxas"
        /*0030*/ 	.string	"Cuda compilation tools, release 13.0, V13.0.88"
        /*0030*/ 	.string	"Build cuda_13.0.r13.0/compiler.36424714_0"
        /*0030*/ 	.string	"-arch sm_100 -m 64 "



//--------------------- .note.nv.cuinfo           --------------------------
	.section	.note.nv.cuinfo,"",@"SHT_NOTE"
	.sectionflags	@"SHF_NOTE_NV_CUINFO"
        /*0018*/ 	.short	0x0002
        /*001a*/ 	.short	0x0064
        /*001c*/ 	.short	0x0082
	.zero		2


//--------------------- .nv.info                  --------------------------
	.section	.nv.info,"",@"SHT_CUDA_INFO"
	.align	4


	//----- nvinfo : EIATTR_REGCOUNT
	.align		4
        /*0000*/ 	.byte	0x04, 0x2f
        /*0002*/ 	.short	(.L_1 - .L_0)
	.align		4
.L_0:
        /*0004*/ 	.word	index@(_Z19hard_sigmoid_kernelPKfPfi)
        /*0008*/ 	.word	0x0000000c


	//----- nvinfo : EIATTR_FRAME_SIZE
	.align		4
.L_1:
        /*000c*/ 	.byte	0x04, 0x11
        /*000e*/ 	.short	(.L_3 - .L_2)
	.align		4
.L_2:
        /*0010*/ 	.word	index@(_Z19hard_sigmoid_kernelPKfPfi)
        /*0014*/ 	.word	0x00000000


	//----- nvinfo : EIATTR_MIN_STACK_SIZE
	.align		4
.L_3:
        /*0018*/ 	.byte	0x04, 0x12
        /*001a*/ 	.short	(.L_5 - .L_4)
	.align		4
.L_4:
        /*001c*/ 	.word	index@(_Z19hard_sigmoid_kernelPKfPfi)
        /*0020*/ 	.word	0x00000000
.L_5:


//--------------------- .nv.compat                --------------------------
	.section	.nv.compat,"",@"SHT_CUDA_COMPAT_INFO"
	.align	4
        /*0000*/ 	.byte	0x02, 0x09, 0x00, 0x00, 0x02, 0x02, 0x01, 0x00, 0x02, 0x05, 0x05, 0x00, 0x03, 0x07, 0x01, 0x01
        /*0010*/ 	.byte	0x02, 0x03, 0x00, 0x00, 0x02, 0x06, 0x01, 0x00, 0x04, 0x0b, 0x08, 0x00, 0x09, 0x00, 0x00, 0x00
        /*0020*/ 	.byte	0x00, 0x00, 0x00, 0x00


//--------------------- .nv.info._Z19hard_sigmoid_kernelPKfPfi --------------------------
	.section	.nv.info._Z19hard_sigmoid_kernelPKfPfi,"",@"SHT_CUDA_INFO"
	.sectionflags	@""
	.align	4


	//----- nvinfo : EIATTR_CUDA_API_VERSION
	.align		4
        /*0000*/ 	.byte	0x04, 0x37
        /*0002*/ 	.short	(.L_7 - .L_6)
.L_6:
        /*0004*/ 	.word	0x00000082


	//----- nvinfo : EIATTR_KPARAM_INFO
	.align		4
.L_7:
        /*0008*/ 	.byte	0x04, 0x17
        /*000a*/ 	.short	(.L_9 - .L_8)
.L_8:
        /*000c*/ 	.word	0x00000000
        /*0010*/ 	.short	0x0002
        /*0012*/ 	.short	0x0010
        /*0014*/ 	.byte	0x00, 0xf0, 0x11, 0x00


	//----- nvinfo : EIATTR_KPARAM_INFO
	.align		4
.L_9:
        /*0018*/ 	.byte	0x04, 0x17
        /*001a*/ 	.short	(.L_11 - .L_10)
.L_10:
        /*001c*/ 	.word	0x00000000
        /*0020*/ 	.short	0x0001
        /*0022*/ 	.short	0x0008
        /*0024*/ 	.byte	0x00, 0xf5, 0x21, 0x00


	//----- nvinfo : EIATTR_KPARAM_INFO
	.align		4
.L_11:
        /*0028*/ 	.byte	0x04, 0x17
        /*002a*/ 	.short	(.L_13 - .L_12)
.L_12:
        /*002c*/ 	.word	0x00000000
        /*0030*/ 	.short	0x0000
        /*0032*/ 	.short	0x0000
        /*0034*/ 	.byte	0x00, 0xf5, 0x21, 0x00


	//----- nvinfo : EIATTR_SPARSE_MMA_MASK
	.align		4
.L_13:
        /*0038*/ 	.byte	0x03, 0x50
        /*003a*/ 	.short	0x0000


	//----- nvinfo : EIATTR_MAXREG_COUNT
	.align		4
        /*003c*/ 	.byte	0x03, 0x1b
        /*003e*/ 	.short	0x00ff


	//----- nvinfo : EIATTR_MERCURY_ISA_VERSION
	.align		4
        /*0040*/ 	.byte	0x03, 0x5f
        /*0042*/ 	.short	0x0101


	//----- nvinfo : EIATTR_VRC_CTA_INIT_COUNT
	.align		4
        /*0044*/ 	.byte	0x02, 0x4a
	.zero		1
	.zero		1


	//----- nvinfo : EIATTR_EXIT_INSTR_OFFSETS
	.align		4
        /*0048*/ 	.byte	0x04, 0x1c
        /*004a*/ 	.short	(.L_15 - .L_14)


	//   ....[0]....
.L_14:
        /*004c*/ 	.word	0x00000070


	//   ....[1]....
        /*0050*/ 	.word	0x00000140


	//----- nvinfo : EIATTR_CBANK_PARAM_SIZE
	.align		4
.L_15:
        /*0054*/ 	.byte	0x03, 0x19
        /*0056*/ 	.short	0x0014


	//----- nvinfo : EIATTR_PARAM_CBANK
	.align		4
        /*0058*/ 	.byte	0x04, 0x0a
        /*005a*/ 	.short	(.L_17 - .L_16)
	.align		4
.L_16:
        /*005c*/ 	.word	index@(.nv.constant0._Z19hard_sigmoid_kernelPKfPfi)
        /*0060*/ 	.short	0x0380
        /*0062*/ 	.short	0x0014


	//----- nvinfo : EIATTR_SW_WAR
	.align		4
.L_17:
        /*0064*/ 	.byte	0x04, 0x36
        /*0066*/ 	.short	(.L_19 - .L_18)
.L_18:
        /*0068*/ 	.word	0x00000008
.L_19:


//--------------------- .nv.callgraph             --------------------------
	.section	.nv.callgraph,"",@"SHT_CUDA_CALLGRAPH"
	.align	4
	.sectionentsize	8
	.align		4
        /*0000*/ 	.word	0x00000000
	.align		4
        /*0004*/ 	.word	0xffffffff
	.align		4
        /*0008*/ 	.word	0x00000000
	.align		4
        /*000c*/ 	.word	0xfffffffe
	.align		4
        /*0010*/ 	.word	0x00000000
	.align		4
        /*0014*/ 	.word	0xfffffffd
	.align		4
        /*0018*/ 	.word	0x00000000
	.align		4
        /*001c*/ 	.word	0xfffffffc


//--------------------- .text._Z19hard_sigmoid_kernelPKfPfi --------------------------
	.section	.text._Z19hard_sigmoid_kernelPKfPfi,"ax",@progbits
	.align	128
        .global         _Z19hard_sigmoid_kernelPKfPfi
        .type           _Z19hard_sigmoid_kernelPKfPfi,@function
        .size           _Z19hard_sigmoid_kernelPKfPfi,(.L_x_1 - _Z19hard_sigmoid_kernelPKfPfi)
        .other          _Z19hard_sigmoid_kernelPKfPfi,@"STO_CUDA_ENTRY STV_DEFAULT"
_Z19hard_sigmoid_kernelPKfPfi:
.text._Z19hard_sigmoid_kernelPKfPfi:
[----:B------:R-:W-:Y:S01]  /*0000*/  LDC R1, c[0x0][0x37c] ;  /* 0x0000df00ff017b82 */ /* 0x000fe20000000800 */
[----:B------:R-:W0:Y:S07]  /*0010*/  S2R R0, SR_TID.X ;  /* 0x0000000000007919 */ /* 0x000e2e0000002100 */
[----:B------:R-:W0:Y:S01]  /*0020*/  S2UR UR4, SR_CTAID.X ;  /* 0x00000000000479c3 */ /* 0x000e220000002500 */
[----:B------:R-:W1:Y:S07]  /*0030*/  LDCU UR5, c[0x0][0x390] ;  /* 0x00007200ff0577ac */ /* 0x000e6e0008000800 */
[----:B------:R-:W0:Y:S02]  /*0040*/  LDC R7, c[0x0][0x360] ;  /* 0x0000d800ff077b82 */ /* 0x000e240000000800 */
[----:B0-----:R-:W-:-:S05]  /*0050*/  IMAD R7, R7, UR4, R0 ;  /* 0x0000000407077c24 */ /* 0x001fca000f8e0200 */
[----:B-1----:R-:W-:-:S13]  /*0060*/  ISETP.GE.AND P0, PT, R7, UR5, PT ;  /* 0x0000000507007c0c */ /* 0x002fda000bf06270 */
[----:B------:R-:W-:Y:S05]  /*0070*/  @P0 EXIT ;  /* 0x000000000000094d */ /* 0x000fea0003800000 */
[----:B------:R-:W0:Y:S01]  /*0080*/  LDC.64 R2, c[0x0][0x380] ;  /* 0x0000e000ff027b82 */ /* 0x000e220000000a00 */
[----:B------:R-:W1:Y:S07]  /*0090*/  LDCU.64 UR4, c[0x0][0x358] ;  /* 0x00006b00ff0477ac */ /* 0x000e6e0008000a00 */
[----:B------:R-:W2:Y:S01]  /*00a0*/  LDC.64 R4, c[0x0][0x388] ;  /* 0x0000e200ff047b82 */ /* 0x000ea20000000a00 */
[----:B0-----:R-:W-:-:S06]  /*00b0*/  IMAD.WIDE R2, R7, 0x4, R2 ;  /* 0x0000000407027825 */ /* 0x001fcc00078e0202 */
[----:B-1----:R-:W3:Y:S01]  /*00c0*/  LDG.E R2, desc[UR4][R2.64] ;  /* 0x0000000402027981 */ /* 0x002ee2000c1e1900 */
[----:B------:R-:W-:Y:S02]  /*00d0*/  HFMA2 R9, -RZ, RZ, 1.57421875, -19.203125 ;  /* 0x3e4ccccdff097431 */ /* 0x000fe400000001ff */
[----:B--2---:R-:W-:-:S04]  /*00e0*/  IMAD.WIDE R4, R7, 0x4, R4 ;  /* 0x0000000407047825 */ /* 0x004fc800078e0204 */
[----:B---3--:R-:W-:-:S05]  /*00f0*/  FFMA R0, R2, R9, 0.5 ;  /* 0x3f00000002007423 */ /* 0x008fca0000000009 */
[C---:B------:R-:W-:Y:S02]  /*0100*/  FSETP.GEU.AND P0, PT, R0.reuse, RZ, PT ;  /* 0x000000ff0000720b */ /* 0x040fe40003f0e000 */
[----:B------:R-:W-:-:S04]  /*0110*/  FMNMX.NAN R0, R0, 1, PT ;  /* 0x3f80000000007809 */ /* 0x000fc80003820000 */
[----:B------:R-:W-:-:S05]  /*0120*/  FSEL R7, R0, RZ, P0 ;  /* 0x000000ff00077208 */ /* 0x000fca0000000000 */
[----:B------:R-:W-:Y:S01]  /*0130*/  STG.E desc[UR4][R4.64], R7 ;  /* 0x0000000704007986 */ /* 0x000fe2000c101904 */
[----:B------:R-:W-:Y:S05]  /*0140*/  EXIT ;  /* 0x000000000000794d */ /* 0x000fea0003800000 */
.L_x_0:
[----:B------:R-:W-:-:S00]  /*0150*/  BRA `(.L_x_0) ;  /* 0xfffffffc00fc7947 */ /* 0x000fc0000383ffff */
[----:B------:R-:W-:-:S00]  /*0160*/  NOP ;  /* 0x0000000000007918 */ /* 0x000fc00000000000 */
        /* <DEDUP_REMOVED lines=9> */
.L_x_1:


//--------------------- .nv.shared.reserved.0     --------------------------
	.section	.nv.shared.reserved.0,"aw",@nobits
	.weak		__nv_reservedSMEM_offset_0_alias
	.size		__nv_reservedSMEM_offset_0_alias, 0, 64
	.other		__nv_reservedSMEM_offset_0_alias,@"STO_CUDA_RESERVED_SHARED STV_DEFAULT"
__nv_reservedSMEM_offset_0_alias:
	.zero		0
	.zero		64


//--------------------- .nv.constant0._Z19hard_sigmoid_kernelPKfPfi --------------------------
	.section	.nv.constant0._Z19hard_sigmoid_kernelPKfPfi,"a",@progbits
	.sectionflags	@""
	.align	4
.nv.constant0._Z19hard_sigmoid_kernelPKfPfi:
	.zero		916


//--------------------- SYMBOLS --------------------------

	.type		.nv.reservedSmem.offset0,@object
	.size		.nv.reservedSmem.offset0,0x4
